//
// Generated by NVIDIA NVVM Compiler
//
// Compiler Build ID: CL-36424714
// Cuda compilation tools, release 13.0, V13.0.88
// Based on NVVM 20.0.0
//

.version 9.0
.target sm_100
.address_size 64

	// .globl	_Z6matmulPiS_S_i
// _ZZ6matmulPiS_S_iE2As has been demoted
// _ZZ6matmulPiS_S_iE2Bs has been demoted

.visible .entry _Z6matmulPiS_S_i(
	.param .u64 .ptr .align 1 _Z6matmulPiS_S_i_param_0,
	.param .u64 .ptr .align 1 _Z6matmulPiS_S_i_param_1,
	.param .u64 .ptr .align 1 _Z6matmulPiS_S_i_param_2,
	.param .u32 _Z6matmulPiS_S_i_param_3
)
{
	.reg .pred 	%p<3>;
	.reg .b32 	%r<143>;
	.reg .b64 	%rd<13>;
	// demoted variable
	.shared .align 4 .b8 _ZZ6matmulPiS_S_iE2As[4096];
	// demoted variable
	.shared .align 4 .b8 _ZZ6matmulPiS_S_iE2Bs[4096];
	ld.param.u64 	%rd3, [_Z6matmulPiS_S_i_param_0];
	ld.param.u64 	%rd4, [_Z6matmulPiS_S_i_param_1];
	ld.param.u64 	%rd5, [_Z6matmulPiS_S_i_param_2];
	ld.param.u32 	%r22, [_Z6matmulPiS_S_i_param_3];
	mov.u32 	%r24, %ctaid.x;
	mov.u32 	%r25, %ntid.x;
	mov.u32 	%r1, %tid.x;
	mad.lo.s32 	%r2, %r24, %r25, %r1;
	mov.u32 	%r26, %ctaid.y;
	mov.u32 	%r27, %ntid.y;
	mov.u32 	%r3, %tid.y;
	mad.lo.s32 	%r4, %r26, %r27, %r3;
	setp.lt.s32 	%p1, %r22, 32;
	mov.b32 	%r142, 0;
	@%p1 bra 	$L__BB0_3;
	shl.b32 	%r29, %r1, 5;
	add.s32 	%r30, %r29, %r3;
	shl.b32 	%r31, %r30, 2;
	mov.u32 	%r32, _ZZ6matmulPiS_S_iE2As;
	add.s32 	%r5, %r32, %r31;
	mov.u32 	%r33, _ZZ6matmulPiS_S_iE2Bs;
	add.s32 	%r6, %r33, %r31;
	shl.b32 	%r34, %r1, 7;
	add.s32 	%r7, %r32, %r34;
	shl.b32 	%r35, %r3, 2;
	add.s32 	%r8, %r33, %r35;
	shr.s32 	%r36, %r22, 31;
	shr.u32 	%r37, %r36, 27;
	add.s32 	%r38, %r22, %r37;
	shr.s32 	%r39, %r38, 5;
	neg.s32 	%r140, %r39;
	mad.lo.s32 	%r139, %r22, %r2, %r3;
	mad.lo.s32 	%r138, %r1, %r22, %r4;
	shl.b32 	%r12, %r22, 5;
	cvta.to.global.u64 	%rd1, %rd3;
	cvta.to.global.u64 	%rd2, %rd4;
	mov.b32 	%r142, 0;
$L__BB0_2:
	mul.wide.u32 	%rd6, %r139, 4;
	add.s64 	%rd7, %rd1, %rd6;
	ld.global.u32 	%r40, [%rd7];
	st.shared.u32 	[%r5], %r40;
	mul.wide.u32 	%rd8, %r138, 4;
	add.s64 	%rd9, %rd2, %rd8;
	ld.global.u32 	%r41, [%rd9];
	st.shared.u32 	[%r6], %r41;
	bar.sync 	0;
	ld.shared.u32 	%r42, [%r7];
	ld.shared.u32 	%r43, [%r8];
	mad.lo.s32 	%r44, %r43, %r42, %r142;
	ld.shared.u32 	%r45, [%r7+4];
	ld.shared.u32 	%r46, [%r8+128];
	mad.lo.s32 	%r47, %r46, %r45, %r44;
	ld.shared.u32 	%r48, [%r7+8];
	ld.shared.u32 	%r49, [%r8+256];
	mad.lo.s32 	%r50, %r49, %r48, %r47;
	ld.shared.u32 	%r51, [%r7+12];
	ld.shared.u32 	%r52, [%r8+384];
	mad.lo.s32 	%r53, %r52, %r51, %r50;
	ld.shared.u32 	%r54, [%r7+16];
	ld.shared.u32 	%r55, [%r8+512];
	mad.lo.s32 	%r56, %r55, %r54, %r53;
	ld.shared.u32 	%r57, [%r7+20];
	ld.shared.u32 	%r58, [%r8+640];
	mad.lo.s32 	%r59, %r58, %r57, %r56;
	ld.shared.u32 	%r60, [%r7+24];
	ld.shared.u32 	%r61, [%r8+768];
	mad.lo.s32 	%r62, %r61, %r60, %r59;
	ld.shared.u32 	%r63, [%r7+28];
	ld.shared.u32 	%r64, [%r8+896];
	mad.lo.s32 	%r65, %r64, %r63, %r62;
	ld.shared.u32 	%r66, [%r7+32];
	ld.shared.u32 	%r67, [%r8+1024];
	mad.lo.s32 	%r68, %r67, %r66, %r65;
	ld.shared.u32 	%r69, [%r7+36];
	ld.shared.u32 	%r70, [%r8+1152];
	mad.lo.s32 	%r71, %r70, %r69, %r68;
	ld.shared.u32 	%r72, [%r7+40];
	ld.shared.u32 	%r73, [%r8+1280];
	mad.lo.s32 	%r74, %r73, %r72, %r71;
	ld.shared.u32 	%r75, [%r7+44];
	ld.shared.u32 	%r76, [%r8+1408];
	mad.lo.s32 	%r77, %r76, %r75, %r74;
	ld.shared.u32 	%r78, [%r7+48];
	ld.shared.u32 	%r79, [%r8+1536];
	mad.lo.s32 	%r80, %r79, %r78, %r77;
	ld.shared.u32 	%r81, [%r7+52];
	ld.shared.u32 	%r82, [%r8+1664];
	mad.lo.s32 	%r83, %r82, %r81, %r80;
	ld.shared.u32 	%r84, [%r7+56];
	ld.shared.u32 	%r85, [%r8+1792];
	mad.lo.s32 	%r86, %r85, %r84, %r83;
	ld.shared.u32 	%r87, [%r7+60];
	ld.shared.u32 	%r88, [%r8+1920];
	mad.lo.s32 	%r89, %r88, %r87, %r86;
	ld.shared.u32 	%r90, [%r7+64];
	ld.shared.u32 	%r91, [%r8+2048];
	mad.lo.s32 	%r92, %r91, %r90, %r89;
	ld.shared.u32 	%r93, [%r7+68];
	ld.shared.u32 	%r94, [%r8+2176];
	mad.lo.s32 	%r95, %r94, %r93, %r92;
	ld.shared.u32 	%r96, [%r7+72];
	ld.shared.u32 	%r97, [%r8+2304];
	mad.lo.s32 	%r98, %r97, %r96, %r95;
	ld.shared.u32 	%r99, [%r7+76];
	ld.shared.u32 	%r100, [%r8+2432];
	mad.lo.s32 	%r101, %r100, %r99, %r98;
	ld.shared.u32 	%r102, [%r7+80];
	ld.shared.u32 	%r103, [%r8+2560];
	mad.lo.s32 	%r104, %r103, %r102, %r101;
	ld.shared.u32 	%r105, [%r7+84];
	ld.shared.u32 	%r106, [%r8+2688];
	mad.lo.s32 	%r107, %r106, %r105, %r104;
	ld.shared.u32 	%r108, [%r7+88];
	ld.shared.u32 	%r109, [%r8+2816];
	mad.lo.s32 	%r110, %r109, %r108, %r107;
	ld.shared.u32 	%r111, [%r7+92];
	ld.shared.u32 	%r112, [%r8+2944];
	mad.lo.s32 	%r113, %r112, %r111, %r110;
	ld.shared.u32 	%r114, [%r7+96];
	ld.shared.u32 	%r115, [%r8+3072];
	mad.lo.s32 	%r116, %r115, %r114, %r113;
	ld.shared.u32 	%r117, [%r7+100];
	ld.shared.u32 	%r118, [%r8+3200];
	mad.lo.s32 	%r119, %r118, %r117, %r116;
	ld.shared.u32 	%r120, [%r7+104];
	ld.shared.u32 	%r121, [%r8+3328];
	mad.lo.s32 	%r122, %r121, %r120, %r119;
	ld.shared.u32 	%r123, [%r7+108];
	ld.shared.u32 	%r124, [%r8+3456];
	mad.lo.s32 	%r125, %r124, %r123, %r122;
	ld.shared.u32 	%r126, [%r7+112];
	ld.shared.u32 	%r127, [%r8+3584];
	mad.lo.s32 	%r128, %r127, %r126, %r125;
	ld.shared.u32 	%r129, [%r7+116];
	ld.shared.u32 	%r130, [%r8+3712];
	mad.lo.s32 	%r131, %r130, %r129, %r128;
	ld.shared.u32 	%r132, [%r7+120];
	ld.shared.u32 	%r133, [%r8+3840];
	mad.lo.s32 	%r134, %r133, %r132, %r131;
	ld.shared.u32 	%r135, [%r7+124];
	ld.shared.u32 	%r136, [%r8+3968];
	mad.lo.s32 	%r142, %r136, %r135, %r134;
	bar.sync 	0;
	add.s32 	%r140, %r140, 1;
	setp.ne.s32 	%p2, %r140, 0;
	add.s32 	%r139, %r139, 32;
	add.s32 	%r138, %r138, %r12;
	@%p2 bra 	$L__BB0_2;
$L__BB0_3:
	cvta.to.global.u64 	%rd10, %rd5;
	mad.lo.s32 	%r137, %r22, %r2, %r4;
	mul.wide.s32 	%rd11, %r137, 4;
	add.s64 	%rd12, %rd10, %rd11;
	st.global.u32 	[%rd12], %r142;
	ret;

}


// ===== COMPILED SASS (sm_100) =====

	.target	sm_100

	.elftype	@"ET_EXEC"


//--------------------- .note.nv.tkinfo           --------------------------
	.section	.note.nv.tkinfo,"",@"SHT_NOTE"
	.sectionflags	@"SHF_NOTE_NV_TKINFO"
	.tkinfo
        /*0018*/ 	.word	0x00000002
        /*0030*/ 	.string	""
        /*0030*/ 	.string	"ptxas"
        /*0030*/ 	.string	"Cuda compilation tools, release 13.0, V13.0.88"
        /*0030*/ 	.string	"Build cuda_13.0.r13.0/compiler.36424714_0"
        /*0030*/ 	.string	"-arch sm_100 -m 64 "



//--------------------- .note.nv.cuinfo           --------------------------
	.section	.note.nv.cuinfo,"",@"SHT_NOTE"
	.sectionflags	@"SHF_NOTE_NV_CUINFO"
        /*0018*/ 	.short	0x0002
        /*001a*/ 	.short	0x0064
        /*001c*/ 	.short	0x0082
	.zero		2


//--------------------- .nv.info                  --------------------------
	.section	.nv.info,"",@"SHT_CUDA_INFO"
	.align	4


	//----- nvinfo : EIATTR_REGCOUNT
	.align		4
        /*0000*/ 	.byte	0x04, 0x2f
        /*0002*/ 	.short	(.L_1 - .L_0)
	.align		4
.L_0:
        /*0004*/ 	.word	index@(_Z6matmulPiS_S_i)
        /*0008*/ 	.word	0x0000001f


	//----- nvinfo : EIATTR_FRAME_SIZE
	.align		4
.L_1:
        /*000c*/ 	.byte	0x04, 0x11
        /*000e*/ 	.short	(.L_3 - .L_2)
	.align		4
.L_2:
        /*0010*/ 	.word	index@(_Z6matmulPiS_S_i)
        /*0014*/ 	.word	0x00000000


	//----- nvinfo : EIATTR_MIN_STACK_SIZE
	.align		4
.L_3:
        /*0018*/ 	.byte	0x04, 0x12
        /*001a*/ 	.short	(.L_5 - .L_4)
	.align		4
.L_4:
        /*001c*/ 	.word	index@(_Z6matmulPiS_S_i)
        /*0020*/ 	.word	0x00000000
.L_5:


//--------------------- .nv.compat                --------------------------
	.section	.nv.compat,"",@"SHT_CUDA_COMPAT_INFO"
	.align	4
        /*0000*/ 	.byte	0x02, 0x09, 0x00, 0x00, 0x02, 0x02, 0x01, 0x00, 0x02, 0x05, 0x05, 0x00, 0x03, 0x07, 0x01, 0x01
        /*0010*/ 	.byte	0x02, 0x03, 0x00, 0x00, 0x02, 0x06, 0x01, 0x00, 0x04, 0x0b, 0x08, 0x00, 0x09, 0x00, 0x00, 0x00
        /*0020*/ 	.byte	0x00, 0x00, 0x00, 0x00


//--------------------- .nv.info._Z6matmulPiS_S_i --------------------------
	.section	.nv.info._Z6matmulPiS_S_i,"",@"SHT_CUDA_INFO"
	.sectionflags	@""
	.align	4


	//----- nvinfo : EIATTR_CUDA_API_VERSION
	.align		4
        /*0000*/ 	.byte	0x04, 0x37
        /*0002*/ 	.short	(.L_7 - .L_6)
.L_6:
        /*0004*/ 	.word	0x00000082


	//----- nvinfo : EIATTR_KPARAM_INFO
	.align		4
.L_7:
        /*0008*/ 	.byte	0x04, 0x17
        /*000a*/ 	.short	(.L_9 - .L_8)
.L_8:
        /*000c*/ 	.word	0x00000000
        /*0010*/ 	.short	0x0003
        /*0012*/ 	.short	0x0018
        /*0014*/ 	.byte	0x00, 0xf0, 0x11, 0x00


	//----- nvinfo : EIATTR_KPARAM_INFO
	.align		4
.L_9:
        /*0018*/ 	.byte	0x04, 0x17
        /*001a*/ 	.short	(.L_11 - .L_10)
.L_10:
        /*001c*/ 	.word	0x00000000
        /*0020*/ 	.short	0x0002
        /*0022*/ 	.short	0x0010
        /*0024*/ 	.byte	0x00, 0xf5, 0x21, 0x00


	//----- nvinfo : EIATTR_KPARAM_INFO
	.align		4
.L_11:
        /*0028*/ 	.byte	0x04, 0x17
        /*002a*/ 	.short	(.L_13 - .L_12)
.L_12:
        /*002c*/ 	.word	0x00000000
        /*0030*/ 	.short	0x0001
        /*0032*/ 	.short	0x0008
        /*0034*/ 	.byte	0x00, 0xf5, 0x21, 0x00


	//----- nvinfo : EIATTR_KPARAM_INFO
	.align		4
.L_13:
        /*0038*/ 	.byte	0x04, 0x17
        /*003a*/ 	.short	(.L_15 - .L_14)
.L_14:
        /*003c*/ 	.word	0x00000000
        /*0040*/ 	.short	0x0000
        /*0042*/ 	.short	0x0000
        /*0044*/ 	.byte	0x00, 0xf5, 0x21, 0x00


	//----- nvinfo : EIATTR_SPARSE_MMA_MASK
	.align		4
.L_15:
        /*0048*/ 	.byte	0x03, 0x50
        /*004a*/ 	.short	0x0000


	//----- nvinfo : EIATTR_MAXREG_COUNT
	.align		4
        /*004c*/ 	.byte	0x03, 0x1b
        /*004e*/ 	.short	0x00ff


	//----- nvinfo : EIATTR_NUM_BARRIERS
	.align		4
        /*0050*/ 	.byte	0x02, 0x4c
        /*0052*/ 	.byte	0x01
	.zero		1


	//----- nvinfo : EIATTR_MERCURY_ISA_VERSION
	.align		4
        /*0054*/ 	.byte	0x03, 0x5f
        /*0056*/ 	.short	0x0101


	//----- nvinfo : EIATTR_VRC_CTA_INIT_COUNT
	.align		4
        /*0058*/ 	.byte	0x02, 0x4a
	.zero		1
	.zero		1


	//----- nvinfo : EIATTR_EXIT_INSTR_OFFSETS
	.align		4
        /*005c*/ 	.byte	0x04, 0x1c
        /*005e*/ 	.short	(.L_17 - .L_16)


	//   ....[0]....
.L_16:
        /*0060*/ 	.word	0x000007a0


	//----- nvinfo : EIATTR_CBANK_PARAM_SIZE
	.align		4
.L_17:
        /*0064*/ 	.byte	0x03, 0x19
        /*0066*/ 	.short	0x001c


	//----- nvinfo : EIATTR_PARAM_CBANK
	.align		4
        /*0068*/ 	.byte	0x04, 0x0a
        /*006a*/ 	.short	(.L_19 - .L_18)
	.align		4
.L_18:
        /*006c*/ 	.word	index@(.nv.constant0._Z6matmulPiS_S_i)
        /*0070*/ 	.short	0x0380
        /*0072*/ 	.short	0x001c


	//----- nvinfo : EIATTR_SW_WAR
	.align		4
.L_19:
        /*0074*/ 	.byte	0x04, 0x36
        /*0076*/ 	.short	(.L_21 - .L_20)
.L_20:
        /*0078*/ 	.word	0x00000008
.L_21:


//--------------------- .nv.callgraph             --------------------------
	.section	.nv.callgraph,"",@"SHT_CUDA_CALLGRAPH"
	.align	4
	.sectionentsize	8
	.align		4
        /*0000*/ 	.word	0x00000000
	.align		4
        /*0004*/ 	.word	0xffffffff
	.align		4
        /*0008*/ 	.word	0x00000000
	.align		4
        /*000c*/ 	.word	0xfffffffe
	.align		4
        /*0010*/ 	.word	0x00000000
	.align		4
        /*0014*/ 	.word	0xfffffffd
	.align		4
        /*0018*/ 	.word	0x00000000
	.align		4
        /*001c*/ 	.word	0xfffffffc


//--------------------- .text._Z6matmulPiS_S_i    --------------------------
	.section	.text._Z6matmulPiS_S_i,"ax",@progbits
	.align	128
        .global         _Z6matmulPiS_S_i
        .type           _Z6matmulPiS_S_i,@function
        .size           _Z6matmulPiS_S_i,(.L_x_3 - _Z6matmulPiS_S_i)
        .other          _Z6matmulPiS_S_i,@"STO_CUDA_ENTRY STV_DEFAULT"
_Z6matmulPiS_S_i:
.text._Z6matmulPiS_S_i:
[----:B------:R-:W-:Y:S01]  /*0000*/  LDC R1, c[0x0][0x37c] ;  /* 0x0000df00ff017b82 */ /* 0x000fe20000000800 */
[----:B------:R-:W0:Y:S07]  /*0010*/  S2R R6, SR_TID.X ;  /* 0x0000000000067919 */ /* 0x000e2e0000002100 */
[----:B------:R-:W1:Y:S01]  /*0020*/  LDC R0, c[0x0][0x398] ;  /* 0x0000e600ff007b82 */ /* 0x000e620000000800 */
[----:B------:R-:W2:Y:S01]  /*0030*/  LDCU.64 UR8, c[0x0][0x358] ;  /* 0x00006b00ff0877ac */ /* 0x000ea20008000a00 */
[----:B------:R-:W-:Y:S01]  /*0040*/  HFMA2 R11, -RZ, RZ, 0, 0 ;  /* 0x00000000ff0b7431 */ /* 0x000fe200000001ff */
[----:B------:R-:W3:Y:S05]  /*0050*/  S2R R4, SR_TID.Y ;  /* 0x0000000000047919 */ /* 0x000eea0000002200 */
[----:B------:R-:W0:Y:S08]  /*0060*/  LDC R3, c[0x0][0x360] ;  /* 0x0000d800ff037b82 */ /* 0x000e300000000800 */
[----:B------:R-:W0:Y:S08]  /*0070*/  S2UR UR4, SR_CTAID.X ;  /* 0x00000000000479c3 */ /* 0x000e300000002500 */
[----:B------:R-:W3:Y:S01]  /*0080*/  S2UR UR5, SR_CTAID.Y ;  /* 0x00000000000579c3 */ /* 0x000ee20000002600 */
[----:B-1----:R-:W-:-:S07]  /*0090*/  ISETP.GE.AND P0, PT, R0, 0x20, PT ;  /* 0x000000200000780c */ /* 0x002fce0003f06270 */
[----:B------:R-:W3:Y:S08]  /*00a0*/  LDC R5, c[0x0][0x364] ;  /* 0x0000d900ff057b82 */ /* 0x000ef00000000800 */
[----:B------:R-:W1:Y:S01]  /*00b0*/  LDC.64 R22, c[0x0][0x390] ;  /* 0x0000e400ff167b82 */ /* 0x000e620000000a00 */
[----:B0-----:R-:W-:Y:S02]  /*00c0*/  IMAD R3, R3, UR4, R6 ;  /* 0x0000000403037c24 */ /* 0x001fe4000f8e0206 */
[----:B---3--:R-:W-:-:S04]  /*00d0*/  IMAD R5, R5, UR5, R4 ;  /* 0x0000000505057c24 */ /* 0x008fc8000f8e0204 */
[----:B------:R-:W-:-:S04]  /*00e0*/  IMAD R7, R3, R0, R5 ;  /* 0x0000000003077224 */ /* 0x000fc800078e0205 */
[----:B-1----:R-:W-:Y:S01]  /*00f0*/  IMAD.WIDE R22, R7, 0x4, R22 ;  /* 0x0000000407167825 */ /* 0x002fe200078e0216 */
[----:B--2---:R-:W-:Y:S06]  /*0100*/  @!P0 BRA `(.L_x_0) ;  /* 0x0000000400a08947 */ /* 0x004fec0003800000 */
[----:B------:R-:W0:Y:S01]  /*0110*/  S2UR UR6, SR_CgaCtaId ;  /* 0x00000000000679c3 */ /* 0x000e220000008800 */
[----:B------:R-:W-:Y:S01]  /*0120*/  UMOV UR4, 0x400 ;  /* 0x0000040000047882 */ /* 0x000fe20000000000 */
[----:B------:R-:W-:Y:S01]  /*0130*/  SHF.R.S32.HI R7, RZ, 0x1f, R0 ;  /* 0x0000001fff077819 */ /* 0x000fe20000011400 */
[----:B------:R-:W-:Y:S01]  /*0140*/  UIADD3 UR5, UPT, UPT, UR4, 0x1000, URZ ;  /* 0x0000100004057890 */ /* 0x000fe2000fffe0ff */
[-C--:B------:R-:W-:Y:S01]  /*0150*/  IMAD R2, R3, R0.reuse, R4 ;  /* 0x0000000003027224 */ /* 0x080fe200078e0204 */
[----:B------:R-:W-:Y:S01]  /*0160*/  MOV R11, RZ ;  /* 0x000000ff000b7202 */ /* 0x000fe20000000f00 */
[CC--:B------:R-:W-:Y:S01]  /*0170*/  IMAD R5, R6.reuse, R0.reuse, R5 ;  /* 0x0000000006057224 */ /* 0x0c0fe200078e0205 */
[----:B------:R-:W-:Y:S01]  /*0180*/  LEA.HI R3, R7, R0, RZ, 0x5 ;  /* 0x0000000007037211 */ /* 0x000fe200078f28ff */
[----:B------:R-:W1:Y:S01]  /*0190*/  LDC.64 R20, c[0x0][0x380] ;  /* 0x0000e000ff147b82 */ /* 0x000e620000000a00 */
[----:B------:R-:W-:Y:S02]  /*01a0*/  LEA R7, R6, R4, 0x5 ;  /* 0x0000000406077211 */ /* 0x000fe400078e28ff */
[----:B------:R-:W-:-:S04]  /*01b0*/  SHF.R.S32.HI R3, RZ, 0x5, R3 ;  /* 0x00000005ff037819 */ /* 0x000fc80000011403 */
[----:B------:R-:W-:Y:S01]  /*01c0*/  IADD3 R3, PT, PT, -R3, RZ, RZ ;  /* 0x000000ff03037210 */ /* 0x000fe20007ffe1ff */
[----:B------:R-:W2:Y:S01]  /*01d0*/  LDC.64 R18, c[0x0][0x388] ;  /* 0x0000e200ff127b82 */ /* 0x000ea20000000a00 */
[----:B0-----:R-:W-:Y:S02]  /*01e0*/  ULEA UR4, UR6, UR4, 0x18 ;  /* 0x0000000406047291 */ /* 0x001fe4000f8ec0ff */
[----:B------:R-:W-:-:S04]  /*01f0*/  ULEA UR5, UR6, UR5, 0x18 ;  /* 0x0000000506057291 */ /* 0x000fc8000f8ec0ff */
[C---:B------:R-:W-:Y:S02]  /*0200*/  LEA R16, R7.reuse, UR4, 0x2 ;  /* 0x0000000407107c11 */ /* 0x040fe4000f8e10ff */
[----:B------:R-:W-:Y:S02]  /*0210*/  LEA R6, R6, UR4, 0x7 ;  /* 0x0000000406067c11 */ /* 0x000fe4000f8e38ff */
[----:B------:R-:W-:Y:S02]  /*0220*/  LEA R7, R7, UR5, 0x2 ;  /* 0x0000000507077c11 */ /* 0x000fe4000f8e10ff */
[----:B------:R-:W-:-:S07]  /*0230*/  LEA R4, R4, UR5, 0x2 ;  /* 0x0000000504047c11 */ /* 0x000fce000f8e10ff */
.L_x_1:
[----:B-1----:R-:W-:-:S04]  /*0240*/  IMAD.WIDE.U32 R24, R2, 0x4, R20 ;  /* 0x0000000402187825 */ /* 0x002fc800078e0014 */
[----:B--2---:R-:W-:Y:S02]  /*0250*/  IMAD.WIDE.U32 R8, R5, 0x4, R18 ;  /* 0x0000000405087825 */ /* 0x004fe400078e0012 */
[----:B------:R-:W2:Y:S04]  /*0260*/  LDG.E R25, desc[UR8][R24.64] ;  /* 0x0000000818197981 */ /* 0x000ea8000c1e1900 */
[----:B------:R-:W3:Y:S01]  /*0270*/  LDG.E R26, desc[UR8][R8.64] ;  /* 0x00000008081a7981 */ /* 0x000ee2000c1e1900 */
[----:B------:R-:W-:Y:S02]  /*0280*/  IADD3 R3, PT, PT, R3, 0x1, RZ ;  /* 0x0000000103037810 */ /* 0x000fe40007ffe0ff */
[----:B------:R-:W-:Y:S02]  /*0290*/  IADD3 R2, PT, PT, R2, 0x20, RZ ;  /* 0x0000002002027810 */ /* 0x000fe40007ffe0ff */
[----:B------:R-:W-:-:S02]  /*02a0*/  ISETP.NE.AND P0, PT, R3, RZ, PT ;  /* 0x000000ff0300720c */ /* 0x000fc40003f05270 */
[----:B------:R-:W-:Y:S01]  /*02b0*/  LEA R5, R0, R5, 0x5 ;  /* 0x0000000500057211 */ /* 0x000fe200078e28ff */
[----:B--2---:R-:W-:Y:S04]  /*02c0*/  STS [R16], R25 ;  /* 0x0000001910007388 */ /* 0x004fe80000000800 */
[----:B---3--:R-:W-:Y:S01]  /*02d0*/  STS [R7], R26 ;  /* 0x0000001a07007388 */ /* 0x008fe20000000800 */
[----:B------:R-:W-:Y:S06]  /*02e0*/  BAR.SYNC.DEFER_BLOCKING 0x0 ;  /* 0x0000000000007b1d */ /* 0x000fec0000010000 */
[----:B------:R-:W-:Y:S04]  /*02f0*/  LDS R10, [R4] ;  /* 0x00000000040a7984 */ /* 0x000fe80000000800 */
[----:B------:R-:W0:Y:S04]  /*0300*/  LDS.128 R12, [R6] ;  /* 0x00000000060c7984 */ /* 0x000e280000000c00 */
[----:B------:R-:W1:Y:S04]  /*0310*/  LDS R27, [R4+0x80] ;  /* 0x00008000041b7984 */ /* 0x000e680000000800 */
[----:B------:R-:W2:Y:S04]  /*0320*/  LDS R17, [R4+0x100] ;  /* 0x0001000004117984 */ /* 0x000ea80000000800 */
[----:B------:R-:W3:Y:S04]  /*0330*/  LDS R28, [R4+0x180] ;  /* 0x00018000041c7984 */ /* 0x000ee80000000800 */
[----:B------:R-:W-:Y:S04]  /*0340*/  LDS R24, [R4+0x200] ;  /* 0x0002000004187984 */ /* 0x000fe80000000800 */
[----:B------:R-:W-:Y:S04]  /*0350*/  LDS R25, [R4+0x400] ;  /* 0x0004000004197984 */ /* 0x000fe80000000800 */
[----:B------:R-:W-:Y:S01]  /*0360*/  LDS R26, [R4+0xa00] ;  /* 0x000a0000041a7984 */ /* 0x000fe20000000800 */
[----:B0-----:R-:W-:-:S03]  /*0370*/  IMAD R10, R12, R10, R11 ;  /* 0x0000000a0c0a7224 */ /* 0x001fc600078e020b */
[----:B------:R-:W-:Y:S01]  /*0380*/  LDS R12, [R4+0x280] ;  /* 0x00028000040c7984 */ /* 0x000fe20000000800 */
[----:B-1----:R-:W-:-:S03]  /*0390*/  IMAD R13, R27, R13, R10 ;  /* 0x0000000d1b0d7224 */ /* 0x002fc600078e020a */
[----:B------:R-:W0:Y:S01]  /*03a0*/  LDS.128 R8, [R6+0x10] ;  /* 0x0000100006087984 */ /* 0x000e220000000c00 */
[----:B--2---:R-:W-:-:S03]  /*03b0*/  IMAD R14, R17, R14, R13 ;  /* 0x0000000e110e7224 */ /* 0x004fc600078e020d */
[----:B------:R-:W1:Y:S01]  /*03c0*/  LDS R17, [R4+0x300] ;  /* 0x0003000004117984 */ /* 0x000e620000000800 */
[----:B---3--:R-:W-:-:S04]  /*03d0*/  IMAD R15, R28, R15, R14 ;  /* 0x0000000f1c0f7224 */ /* 0x008fc800078e020e */
[----:B0-----:R-:W-:Y:S02]  /*03e0*/  IMAD R8, R8, R24, R15 ;  /* 0x0000001808087224 */ /* 0x001fe400078e020f */
[----:B------:R-:W0:Y:S02]  /*03f0*/  LDS R24, [R4+0x380] ;  /* 0x0003800004187984 */ /* 0x000e240000000800 */
[----:B------:R-:W-:Y:S02]  /*0400*/  IMAD R9, R12, R9, R8 ;  /* 0x000000090c097224 */ /* 0x000fe400078e0208 */
[----:B------:R-:W2:Y:S02]  /*0410*/  LDS.128 R12, [R6+0x20] ;  /* 0x00002000060c7984 */ /* 0x000ea40000000c00 */
[----:B-1----:R-:W-:Y:S02]  /*0420*/  IMAD R10, R17, R10, R9 ;  /* 0x0000000a110a7224 */ /* 0x002fe400078e0209 */
[----:B------:R-:W1:Y:S04]  /*0430*/  LDS R8, [R4+0x480] ;  /* 0x0004800004087984 */ /* 0x000e680000000800 */
[----:B------:R-:W3:Y:S01]  /*0440*/  LDS R17, [R4+0x500] ;  /* 0x0005000004117984 */ /* 0x000ee20000000800 */
[----:B0-----:R-:W-:-:S03]  /*0450*/  IMAD R11, R24, R11, R10 ;  /* 0x0000000b180b7224 */ /* 0x001fc600078e020a */
[----:B------:R-:W0:Y:S01]  /*0460*/  LDS R24, [R4+0x580] ;  /* 0x0005800004187984 */ /* 0x000e220000000800 */
[----:B--2---:R-:W-:-:S03]  /*0470*/  IMAD R11, R12, R25, R11 ;  /* 0x000000190c0b7224 */ /* 0x004fc600078e020b */
[----:B------:R-:W-:Y:S01]  /*0480*/  LDS R25, [R4+0x600] ;  /* 0x0006000004197984 */ /* 0x000fe20000000800 */
[----:B-1----:R-:W-:-:S03]  /*0490*/  IMAD R13, R8, R13, R11 ;  /* 0x0000000d080d7224 */ /* 0x002fc600078e020b */
[----:B------:R-:W1:Y:S01]  /*04a0*/  LDS.128 R8, [R6+0x30] ;  /* 0x0000300006087984 */ /* 0x000e620000000c00 */
[----:B---3--:R-:W-:-:S03]  /*04b0*/  IMAD R14, R17, R14, R13 ;  /* 0x0000000e110e7224 */ /* 0x008fc600078e020d */
[----:B------:R-:W2:Y:S04]  /*04c0*/  LDS R12, [R4+0x680] ;  /* 0x00068000040c7984 */ /* 0x000ea80000000800 */
[----:B------:R-:W3:Y:S01]  /*04d0*/  LDS R17, [R4+0x700] ;  /* 0x0007000004117984 */ /* 0x000ee20000000800 */
[----:B0-----:R-:W-:-:S03]  /*04e0*/  IMAD R15, R24, R15, R14 ;  /* 0x0000000f180f7224 */ /* 0x001fc600078e020e */
[----:B------:R-:W0:Y:S01]  /*04f0*/  LDS R24, [R4+0x780] ;  /* 0x0007800004187984 */ /* 0x000e220000000800 */
[----:B-1----:R-:W-:-:S03]  /*0500*/  IMAD R8, R8, R25, R15 ;  /* 0x0000001908087224 */ /* 0x002fc600078e020f */
[----:B------:R-:W-:Y:S01]  /*0510*/  LDS R25, [R4+0x800] ;  /* 0x0008000004197984 */ /* 0x000fe20000000800 */
[----:B--2---:R-:W-:-:S03]  /*0520*/  IMAD R9, R12, R9, R8 ;  /* 0x000000090c097224 */ /* 0x004fc600078e0208 */
        /* <DEDUP_REMOVED lines=12> */
[----:B------:R-:W-:Y:S01]  /*05f0*/  LDS R17, [R4+0xd00] ;  /* 0x000d000004117984 */ /* 0x000fe20000000800 */
[----:B0-----:R-:W-:-:S03]  /*0600*/  IMAD R15, R24, R15, R14 ;  /* 0x0000000f180f7224 */ /* 0x001fc600078e020e */
[----:B------:R-:W-:Y:S01]  /*0610*/  LDS R24, [R4+0xc80] ;  /* 0x000c800004187984 */ /* 0x000fe20000000800 */
[----:B-1----:R-:W-:-:S03]  /*0620*/  IMAD R15, R8, R26, R15 ;  /* 0x0000001a080f7224 */ /* 0x002fc600078e020f */
[----:B------:R-:W0:Y:S01]  /*0630*/  LDS R8, [R4+0xb80] ;  /* 0x000b800004087984 */ /* 0x000e220000000800 */
[----:B------:R-:W-:-:S03]  /*0640*/  IMAD R9, R12, R9, R15 ;  /* 0x000000090c097224 */ /* 0x000fc600078e020f */
[----:B------:R-:W-:Y:S01]  /*0650*/  LDS R26, [R4+0xc00] ;  /* 0x000c0000041a7984 */ /* 0x000fe20000000800 */
[----:B--2---:R-:W-:-:S03]  /*0660*/  IMAD R9, R25, R10, R9 ;  /* 0x0000000a19097224 */ /* 0x004fc600078e0209 */
[----:B------:R-:W1:Y:S04]  /*0670*/  LDS.128 R12, [R6+0x60] ;  /* 0x00006000060c7984 */ /* 0x000e680000000c00 */
[----:B------:R-:W-:Y:S01]  /*0680*/  LDS R25, [R4+0xe00] ;  /* 0x000e000004197984 */ /* 0x000fe20000000800 */
[----:B0-----:R-:W-:-:S04]  /*0690*/  IMAD R9, R8, R11, R9 ;  /* 0x0000000b08097224 */ /* 0x001fc800078e0209 */
[----:B-1----:R-:W-:Y:S02]  /*06a0*/  IMAD R9, R12, R26, R9 ;  /* 0x0000001a0c097224 */ /* 0x002fe400078e0209 */
[----:B------:R-:W0:Y:S02]  /*06b0*/  LDS R12, [R4+0xd80] ;  /* 0x000d8000040c7984 */ /* 0x000e240000000800 */
[----:B------:R-:W-:Y:S02]  /*06c0*/  IMAD R13, R24, R13, R9 ;  /* 0x0000000d180d7224 */ /* 0x000fe400078e0209 */
[----:B------:R-:W1:Y:S02]  /*06d0*/  LDS.128 R8, [R6+0x70] ;  /* 0x0000700006087984 */ /* 0x000e640000000c00 */
[----:B------:R-:W-:Y:S02]  /*06e0*/  IMAD R13, R17, R14, R13 ;  /* 0x0000000e110d7224 */ /* 0x000fe400078e020d */
[----:B------:R-:W2:Y:S04]  /*06f0*/  LDS R24, [R4+0xe80] ;  /* 0x000e800004187984 */ /* 0x000ea80000000800 */
[----:B------:R-:W3:Y:S04]  /*0700*/  LDS R14, [R4+0xf00] ;  /* 0x000f0000040e7984 */ /* 0x000ee80000000800 */
[----:B------:R-:W4:Y:S01]  /*0710*/  LDS R17, [R4+0xf80] ;  /* 0x000f800004117984 */ /* 0x000f220000000800 */
[----:B0-----:R-:W-:-:S04]  /*0720*/  IMAD R13, R12, R15, R13 ;  /* 0x0000000f0c0d7224 */ /* 0x001fc800078e020d */
[----:B-1----:R-:W-:-:S04]  /*0730*/  IMAD R8, R8, R25, R13 ;  /* 0x0000001908087224 */ /* 0x002fc800078e020d */
[----:B--2---:R-:W-:-:S04]  /*0740*/  IMAD R9, R24, R9, R8 ;  /* 0x0000000918097224 */ /* 0x004fc800078e0208 */
[----:B---3--:R-:W-:-:S04]  /*0750*/  IMAD R10, R14, R10, R9 ;  /* 0x0000000a0e0a7224 */ /* 0x008fc800078e0209 */
[----:B----4-:R-:W-:Y:S01]  /*0760*/  IMAD R11, R17, R11, R10 ;  /* 0x0000000b110b7224 */ /* 0x010fe200078e020a */
[----:B------:R-:W-:Y:S06]  /*0770*/  BAR.SYNC.DEFER_BLOCKING 0x0 ;  /* 0x0000000000007b1d */ /* 0x000fec0000010000 */
[----:B------:R-:W-:Y:S05]  /*0780*/  @P0 BRA `(.L_x_1) ;  /* 0xfffffff800ac0947 */ /* 0x000fea000383ffff */
.L_x_0:
[----:B------:R-:W-:Y:S01]  /*0790*/  STG.E desc[UR8][R22.64], R11 ;  /* 0x0000000b16007986 */ /* 0x000fe2000c101908 */
[----:B------:R-:W-:Y:S05]  /*07a0*/  EXIT ;  /* 0x000000000000794d */ /* 0x000fea0003800000 */
.L_x_2:
[----:B------:R-:W-:-:S00]  /*07b0*/  BRA `(.L_x_2) ;  /* 0xfffffffc00fc7947 */ /* 0x000fc0000383ffff */
[----:B------:R-:W-:-:S00]  /*07c0*/  NOP ;  /* 0x0000000000007918 */ /* 0x000fc00000000000 */
        /* <DEDUP_REMOVED lines=11> */
.L_x_3:


//--------------------- .nv.shared._Z6matmulPiS_S_i --------------------------
	.section	.nv.shared._Z6matmulPiS_S_i,"aw",@nobits
	.sectionflags	@""
	.align	4
.nv.shared._Z6matmulPiS_S_i:
	.zero		9216


//--------------------- .nv.shared.reserved.0     --------------------------
	.section	.nv.shared.reserved.0,"aw",@nobits
	.weak		__nv_reservedSMEM_offset_0_alias
	.size		__nv_reservedSMEM_offset_0_alias, 0, 64
	.other		__nv_reservedSMEM_offset_0_alias,@"STO_CUDA_RESERVED_SHARED STV_DEFAULT"
__nv_reservedSMEM_offset_0_alias:
	.zero		0
	.zero		64


//--------------------- .nv.constant0._Z6matmulPiS_S_i --------------------------
	.section	.nv.constant0._Z6matmulPiS_S_i,"a",@progbits
	.sectionflags	@""
	.align	4
.nv.constant0._Z6matmulPiS_S_i:
	.zero		924


//--------------------- SYMBOLS --------------------------

	.type		.nv.reservedSmem.offset0,@object
	.size		.nv.reservedSmem.offset0,0x4
	.type		.nv.reservedSmem.cap,@object
	.size		.nv.reservedSmem.cap,0x4
